	.headerflags	@"EF_CUDA_TEXMODE_UNIFIED EF_CUDA_64BIT_ADDRESS EF_CUDA_ACCELERATORS EF_CUDA_SM90 EF_CUDA_VIRTUAL_SM(EF_CUDA_SM90)"
	.elftype	@"ET_EXEC"


//--------------------- .nv.info                  --------------------------
	.section	.nv.info,"",@"SHT_CUDA_INFO"
	.align	4


	//----- nvinfo : EIATTR_REGCOUNT
	.align		4
        /*0000*/ 	.byte	0x04, 0x2f
        /*0002*/ 	.short	(.L_3 - .L_2)
	.align		4
.L_2:
        /*0004*/ 	.word	index@(triton_poi_fused__native_batch_norm_legit_no_training_convolution_9)
        /*0008*/ 	.word	0x00000020


	//----- nvinfo : EIATTR_MIN_STACK_SIZE
	.align		4
.L_3:
        /*000c*/ 	.byte	0x04, 0x12
        /*000e*/ 	.short	(.L_5 - .L_4)
	.align		4
.L_4:
        /*0010*/ 	.word	index@(triton_poi_fused__native_batch_norm_legit_no_training_convolution_9)
        /*0014*/ 	.word	0x00000000


	//----- nvinfo : EIATTR_FRAME_SIZE
	.align		4
.L_5:
        /*0018*/ 	.byte	0x04, 0x11
        /*001a*/ 	.short	(.L_7 - .L_6)
	.align		4
.L_6:
        /*001c*/ 	.word	index@(triton_poi_fused__native_batch_norm_legit_no_training_convolution_9)
        /*0020*/ 	.word	0x00000000


	//----- nvinfo : EIATTR_MIN_STACK_SIZE
	.align		4
.L_7:
        /*0024*/ 	.byte	0x04, 0x12
        /*0026*/ 	.short	(.L_9 - .L_8)
	.align		4
.L_8:
        /*0028*/ 	.word	index@(triton_poi_fused__native_batch_norm_legit_no_training_convolution_9)
        /*002c*/ 	.word	0x00000000
.L_9:


//--------------------- .nv.info.triton_poi_fused__native_batch_norm_legit_no_training_convolution_9 --------------------------
	.section	.nv.info.triton_poi_fused__native_batch_norm_legit_no_training_convolution_9,"",@"SHT_CUDA_INFO"
	.sectionflags	@""
	.align	4


	//----- nvinfo : EIATTR_CUDA_API_VERSION
	.align		4
        /*0000*/ 	.byte	0x04, 0x37
        /*0002*/ 	.short	(.L_11 - .L_10)
.L_10:
        /*0004*/ 	.word	0x0000007c


	//----- nvinfo : EIATTR_KPARAM_INFO
	.align		4
.L_11:
        /*0008*/ 	.byte	0x04, 0x17
        /*000a*/ 	.short	(.L_13 - .L_12)
.L_12:
        /*000c*/ 	.word	0x00000000
        /*0010*/ 	.short	0x0007
        /*0012*/ 	.short	0x0038
        /*0014*/ 	.byte	0x00, 0xf0, 0x11, 0x00


	//----- nvinfo : EIATTR_KPARAM_INFO
	.align		4
.L_13:
        /*0018*/ 	.byte	0x04, 0x17
        /*001a*/ 	.short	(.L_15 - .L_14)
.L_14:
        /*001c*/ 	.word	0x00000000
        /*0020*/ 	.short	0x0006
        /*0022*/ 	.short	0x0030
        /*0024*/ 	.byte	0x00, 0xf4, 0x21, 0x00


	//----- nvinfo : EIATTR_KPARAM_INFO
	.align		4
.L_15:
        /*0028*/ 	.byte	0x04, 0x17
        /*002a*/ 	.short	(.L_17 - .L_16)
.L_16:
        /*002c*/ 	.word	0x00000000
        /*0030*/ 	.short	0x0005
        /*0032*/ 	.short	0x0028
        /*0034*/ 	.byte	0x00, 0xf4, 0x21, 0x00


	//----- nvinfo : EIATTR_KPARAM_INFO
	.align		4
.L_17:
        /*0038*/ 	.byte	0x04, 0x17
        /*003a*/ 	.short	(.L_19 - .L_18)
.L_18:
        /*003c*/ 	.word	0x00000000
        /*0040*/ 	.short	0x0004
        /*0042*/ 	.short	0x0020
        /*0044*/ 	.byte	0x00, 0xf4, 0x21, 0x00


	//----- nvinfo : EIATTR_KPARAM_INFO
	.align		4
.L_19:
        /*0048*/ 	.byte	0x04, 0x17
        /*004a*/ 	.short	(.L_21 - .L_20)
.L_20:
        /*004c*/ 	.word	0x00000000
        /*0050*/ 	.short	0x0003
        /*0052*/ 	.short	0x0018
        /*0054*/ 	.byte	0x00, 0xf4, 0x21, 0x00


	//----- nvinfo : EIATTR_KPARAM_INFO
	.align		4
.L_21:
        /*0058*/ 	.byte	0x04, 0x17
        /*005a*/ 	.short	(.L_23 - .L_22)
.L_22:
        /*005c*/ 	.word	0x00000000
        /*0060*/ 	.short	0x0002
        /*0062*/ 	.short	0x0010
        /*0064*/ 	.byte	0x00, 0xf4, 0x21, 0x00


	//----- nvinfo : EIATTR_KPARAM_INFO
	.align		4
.L_23:
        /*0068*/ 	.byte	0x04, 0x17
        /*006a*/ 	.short	(.L_25 - .L_24)
.L_24:
        /*006c*/ 	.word	0x00000000
        /*0070*/ 	.short	0x0001
        /*0072*/ 	.short	0x0008
        /*0074*/ 	.byte	0x00, 0xf4, 0x21, 0x00


	//----- nvinfo : EIATTR_KPARAM_INFO
	.align		4
.L_25:
        /*0078*/ 	.byte	0x04, 0x17
        /*007a*/ 	.short	(.L_27 - .L_26)
.L_26:
        /*007c*/ 	.word	0x00000000
        /*0080*/ 	.short	0x0000
        /*0082*/ 	.short	0x0000
        /*0084*/ 	.byte	0x00, 0xf4, 0x21, 0x00


	//----- nvinfo : EIATTR_SPARSE_MMA_MASK
	.align		4
.L_27:
        /*0088*/ 	.byte	0x03, 0x50
        /*008a*/ 	.short	0x0000


	//----- nvinfo : EIATTR_MAXREG_COUNT
	.align		4
        /*008c*/ 	.byte	0x03, 0x1b
        /*008e*/ 	.short	0x00ff


	//----- nvinfo : EIATTR_EXIT_INSTR_OFFSETS
	.align		4
        /*0090*/ 	.byte	0x04, 0x1c
        /*0092*/ 	.short	(.L_29 - .L_28)


	//   ....[0]....
.L_28:
        /*0094*/ 	.word	0x000006b0


	//----- nvinfo : EIATTR_REQNTID
	.align		4
.L_29:
        /*0098*/ 	.byte	0x04, 0x10
        /*009a*/ 	.short	(.L_31 - .L_30)
.L_30:
        /*009c*/ 	.word	0x00000080
        /*00a0*/ 	.word	0x00000001
        /*00a4*/ 	.word	0x00000001


	//----- nvinfo : EIATTR_CBANK_PARAM_SIZE
	.align		4
.L_31:
        /*00a8*/ 	.byte	0x03, 0x19
        /*00aa*/ 	.short	0x003c


	//----- nvinfo : EIATTR_PARAM_CBANK
	.align		4
        /*00ac*/ 	.byte	0x04, 0x0a
        /*00ae*/ 	.short	(.L_33 - .L_32)
	.align		4
.L_32:
        /*00b0*/ 	.word	index@(.nv.constant0.triton_poi_fused__native_batch_norm_legit_no_training_convolution_9)
        /*00b4*/ 	.short	0x0210
        /*00b6*/ 	.short	0x003c


	//----- nvinfo : EIATTR_SW_WAR
	.align		4
.L_33:
        /*00b8*/ 	.byte	0x04, 0x36
        /*00ba*/ 	.short	(.L_35 - .L_34)
.L_34:
        /*00bc*/ 	.word	0x00000008
.L_35:


//--------------------- .nv.callgraph             --------------------------
	.section	.nv.callgraph,"",@"SHT_CUDA_CALLGRAPH"
	.align	4
	.sectionentsize	8
	.align		4
        /*0000*/ 	.word	0x00000000
	.align		4
        /*0004*/ 	.word	0xffffffff
	.align		4
        /*0008*/ 	.word	0x00000000
	.align		4
        /*000c*/ 	.word	0xfffffffe
	.align		4
        /*0010*/ 	.word	0x00000000
	.align		4
        /*0014*/ 	.word	0xfffffffd
	.align		4
        /*0018*/ 	.word	0x00000000
	.align		4
        /*001c*/ 	.word	0xfffffffc


//--------------------- .nv.constant4             --------------------------
	.section	.nv.constant4,"a",@progbits
	.align	8
	.align		8
.nv.constant4:
        /*0000*/ 	.dword	_$_str
	.align		8
        /*0008*/ 	.dword	_$_str_$_2


//--------------------- .text.triton_poi_fused__native_batch_norm_legit_no_training_convolution_9 --------------------------
	.section	.text.triton_poi_fused__native_batch_norm_legit_no_training_convolution_9,"ax",@progbits
	.align	128
        .global         triton_poi_fused__native_batch_norm_legit_no_training_convolution_9
        .type           triton_poi_fused__native_batch_norm_legit_no_training_convolution_9,@function
        .size           triton_poi_fused__native_batch_norm_legit_no_training_convolution_9,(.L_x_1 - triton_poi_fused__native_batch_norm_legit_no_training_convolution_9)
        .other          triton_poi_fused__native_batch_norm_legit_no_training_convolution_9,@"STO_CUDA_ENTRY STV_DEFAULT"
triton_poi_fused__native_batch_norm_legit_no_training_convolution_9:
.text.triton_poi_fused__native_batch_norm_legit_no_training_convolution_9:
[----:B------:R-:W-:Y:S01]  /*0000*/  LDC R1, c[0x0][0x28] ;  /* 0x00000a00ff017b82 */ /* 0x000fe20000000800 */
[----:B------:R-:W1:Y:S07]  /*0010*/  S2R R0, SR_TID.X ;  /* 0x0000000000007919 */ /* 0x000e6e0000002100 */
[----:B------:R-:W2:Y:S01]  /*0020*/  LDC.64 R8, c[0x0][0x228] ;  /* 0x00008a00ff087b82 */ /* 0x000ea20000000a00 */
[----:B------:R-:W-:Y:S01]  /*0030*/  ULDC.64 UR4, c[0x0][0x208] ;  /* 0x0000820000047ab9 */ /* 0x000fe20000000a00 */
[----:B------:R-:W3:Y:S06]  /*0040*/  S2R R5, SR_CTAID.X ;  /* 0x0000000000057919 */ /* 0x000eec0000002500 */
[----:B------:R-:W4:Y:S08]  /*0050*/  LDC.64 R28, c[0x0][0x218] ;  /* 0x00008600ff1c7b82 */ /* 0x000f300000000a00 */
[----:B------:R-:W5:Y:S08]  /*0060*/  LDC.64 R20, c[0x0][0x210] ;  /* 0x00008400ff147b82 */ /* 0x000f700000000a00 */
[----:B------:R-:W4:Y:S01]  /*0070*/  LDC.64 R26, c[0x0][0x220] ;  /* 0x00008800ff1a7b82 */ /* 0x000f220000000a00 */
[----:B-1----:R-:W-:-:S07]  /*0080*/  SHF.L.U32 R0, R0, 0x2, RZ ;  /* 0x0000000200007819 */ /* 0x002fce00000006ff */
[----:B------:R-:W1:Y:S01]  /*0090*/  LDC.64 R24, c[0x0][0x230] ;  /* 0x00008c00ff187b82 */ /* 0x000e620000000a00 */
[----:B---3--:R-:W-:Y:S02]  /*00a0*/  SHF.R.S32.HI R3, RZ, 0x15, R5 ;  /* 0x00000015ff037819 */ /* 0x008fe40000011405 */
[----:B------:R-:W-:Y:S02]  /*00b0*/  LOP3.LUT R0, R0, 0x1fc, RZ, 0xc0, !PT ;  /* 0x000001fc00007812 */ /* 0x000fe400078ec0ff */
[----:B------:R-:W-:-:S03]  /*00c0*/  SGXT R3, R3, 0x1 ;  /* 0x000000010303781a */ /* 0x000fc60000000200 */
[----:B------:R-:W3:Y:S01]  /*00d0*/  LDC.64 R22, c[0x0][0x238] ;  /* 0x00008e00ff167b82 */ /* 0x000ee20000000a00 */
[----:B------:R-:W-:-:S04]  /*00e0*/  LEA R6, R5, R0, 0xa ;  /* 0x0000000005067211 */ /* 0x000fc800078e50ff */
[----:B------:R-:W-:-:S04]  /*00f0*/  LEA.HI R3, R3, R6, RZ, 0x9 ;  /* 0x0000000603037211 */ /* 0x000fc800078f48ff */
[----:B------:R-:W-:Y:S02]  /*0100*/  SHF.R.S32.HI R7, RZ, 0x9, R3 ;  /* 0x00000009ff077819 */ /* 0x000fe40000011403 */
[----:B------:R-:W-:Y:S02]  /*0110*/  IADD3 R3, R3, 0x200, RZ ;  /* 0x0000020003037810 */ /* 0x000fe40007ffe0ff */
[----:B------:R-:W-:Y:S02]  /*0120*/  LEA.HI R0, R7, R7, RZ, 0x7 ;  /* 0x0000000707007211 */ /* 0x000fe400078f38ff */
[----:B------:R-:W-:Y:S02]  /*0130*/  SHF.R.S32.HI R3, RZ, 0x9, R3 ;  /* 0x00000009ff037819 */ /* 0x000fe40000011403 */
[----:B------:R-:W-:Y:S02]  /*0140*/  LOP3.LUT R0, R0, 0xffffff80, RZ, 0xc0, !PT ;  /* 0xffffff8000007812 */ /* 0x000fe400078ec0ff */
[----:B------:R-:W-:-:S02]  /*0150*/  LEA.HI R2, R3, R3, RZ, 0x7 ;  /* 0x0000000303027211 */ /* 0x000fc400078f38ff */
[----:B------:R-:W-:Y:S02]  /*0160*/  IADD3 R7, R7, -R0, RZ ;  /* 0x8000000007077210 */ /* 0x000fe40007ffe0ff */
[----:B------:R-:W-:-:S03]  /*0170*/  LOP3.LUT R2, R2, 0xffffff80, RZ, 0xc0, !PT ;  /* 0xffffff8002027812 */ /* 0x000fc600078ec0ff */
[----:B--2---:R-:W-:Y:S01]  /*0180*/  IMAD.WIDE R4, R7, 0x4, R8 ;  /* 0x0000000407047825 */ /* 0x004fe200078e0208 */
[----:B------:R-:W-:-:S05]  /*0190*/  IADD3 R3, R3, -R2, RZ ;  /* 0x8000000203037210 */ /* 0x000fca0007ffe0ff */
[----:B------:R-:W-:Y:S01]  /*01a0*/  IMAD.WIDE R16, R3, 0x4, R8 ;  /* 0x0000000403107825 */ /* 0x000fe200078e0208 */
[----:B------:R-:W2:Y:S05]  /*01b0*/  LDG.E.EL R4, desc[UR4][R4.64] ;  /* 0x0000000404047981 */ /* 0x000eaa000c2e1900 */
[----:B------:R-:W2:Y:S01]  /*01c0*/  LDG.E.EL R16, desc[UR4][R16.64] ;  /* 0x0000000410107981 */ /* 0x000ea2000c2e1900 */
[----:B----4-:R-:W-:-:S04]  /*01d0*/  IMAD.WIDE R18, R7, 0x4, R28 ;  /* 0x0000000407127825 */ /* 0x010fc800078e021c */
[----:B-----5:R-:W-:Y:S02]  /*01e0*/  IMAD.WIDE R20, R6, 0x4, R20 ;  /* 0x0000000406147825 */ /* 0x020fe400078e0214 */
[----:B------:R-:W4:Y:S02]  /*01f0*/  LDG.E.EL R19, desc[UR4][R18.64] ;  /* 0x0000000412137981 */ /* 0x000f24000c2e1900 */
[----:B0-----:R-:W-:Y:S02]  /*0200*/  IMAD.WIDE R8, R7, 0x4, R26 ;  /* 0x0000000407087825 */ /* 0x001fe400078e021a */
[----:B------:R-:W4:Y:S02]  /*0210*/  LDG.E.128 R12, desc[UR4][R20.64] ;  /* 0x00000004140c7981 */ /* 0x000f24000c1e1d00 */
[C---:B------:R-:W-:Y:S02]  /*0220*/  IMAD.WIDE R28, R3.reuse, 0x4, R28 ;  /* 0x00000004031c7825 */ /* 0x040fe400078e021c */
[----:B------:R-:W5:Y:S02]  /*0230*/  LDG.E.EL R18, desc[UR4][R8.64] ;  /* 0x0000000408127981 */ /* 0x000f64000c2e1900 */
[----:B------:R-:W-:-:S02]  /*0240*/  IMAD.WIDE R26, R3, 0x4, R26 ;  /* 0x00000004031a7825 */ /* 0x000fc400078e021a */
[----:B------:R1:W4:Y:S04]  /*0250*/  LDG.E.EL R17, desc[UR4][R28.64] ;  /* 0x000000041c117981 */ /* 0x000328000c2e1900 */
[----:B------:R3:W4:Y:S04]  /*0260*/  LDG.E.EL R5, desc[UR4][R26.64] ;  /* 0x000000041a057981 */ /* 0x000728000c2e1900 */
[----:B------:R-:W4:Y:S01]  /*0270*/  LDG.E.128 R8, desc[UR4][R20.64+0x800] ;  /* 0x0008000414087981 */ /* 0x000f22000c1e1d00 */
[----:B-1----:R-:W-:-:S04]  /*0280*/  IMAD.WIDE R28, R7, 0x4, R24 ;  /* 0x00000004071c7825 */ /* 0x002fc800078e0218 */
[----:B---3--:R-:W-:Y:S01]  /*0290*/  IMAD.WIDE R26, R7, 0x4, R22 ;  /* 0x00000004071a7825 */ /* 0x008fe200078e0216 */
[----:B------:R-:W3:Y:S03]  /*02a0*/  LDG.E.EL R2, desc[UR4][R28.64] ;  /* 0x000000041c027981 */ /* 0x000ee6000c2e1900 */
[C---:B------:R-:W-:Y:S01]  /*02b0*/  IMAD.WIDE R24, R3.reuse, 0x4, R24 ;  /* 0x0000000403187825 */ /* 0x040fe200078e0218 */
[----:B------:R0:W3:Y:S03]  /*02c0*/  LDG.E.EL R7, desc[UR4][R26.64] ;  /* 0x000000041a077981 */ /* 0x0000e6000c2e1900 */
[----:B------:R-:W-:Y:S02]  /*02d0*/  IMAD.WIDE R22, R3, 0x4, R22 ;  /* 0x0000000403167825 */ /* 0x000fe400078e0216 */
[----:B------:R1:W3:Y:S04]  /*02e0*/  LDG.E.EL R3, desc[UR4][R24.64] ;  /* 0x0000000418037981 */ /* 0x0002e8000c2e1900 */
[----:B------:R2:W3:Y:S01]  /*02f0*/  LDG.E.EL R0, desc[UR4][R22.64] ;  /* 0x0000000416007981 */ /* 0x0004e2000c2e1900 */
[----:B0-----:R-:W0:Y:S01]  /*0300*/  LDC.64 R26, c[0x0][0x240] ;  /* 0x00009000ff1a7b82 */ /* 0x001e220000000a00 */
[----:B-1----:R-:W-:Y:S01]  /*0310*/  HFMA2.MMA R25, -RZ, RZ, 1.625, 0 ;  /* 0x3e800000ff197435 */ /* 0x002fe200000001ff */
[----:B0-----:R-:W-:-:S04]  /*0320*/  IMAD.WIDE R26, R6, 0x4, R26 ;  /* 0x00000004061a7825 */ /* 0x001fc800078e021a */
[----:B--2---:R-:W-:Y:S01]  /*0330*/  FADD R4, R4, 9.9999997473787516356e-06 ;  /* 0x3727c5ac04047421 */ /* 0x004fe20000000000 */
[----:B------:R-:W-:-:S03]  /*0340*/  FADD R16, R16, 9.9999997473787516356e-06 ;  /* 0x3727c5ac10107421 */ /* 0x000fc60000000000 */
[----:B------:R-:W0:Y:S08]  /*0350*/  MUFU.SQRT R28, R4 ;  /* 0x00000004001c7308 */ /* 0x000e300000002000 */
[----:B------:R-:W1:Y:S01]  /*0360*/  MUFU.SQRT R22, R16 ;  /* 0x0000001000167308 */ /* 0x000e620000002000 */
[C---:B0-----:R-:W-:Y:S02]  /*0370*/  FSETP.GT.AND P0, PT, R28.reuse, 8.50705917302346158658e+37, PT ;  /* 0x7e8000001c00780b */ /* 0x041fe40003f04000 */
[----:B------:R-:W-:-:S02]  /*0380*/  FSETP.GEU.AND P2, PT, R28, 1.175494350822287508e-38, PT ;  /* 0x008000001c00780b */ /* 0x000fc40003f4e000 */
[C---:B-1----:R-:W-:Y:S02]  /*0390*/  FSETP.GT.AND P1, PT, R22.reuse, 8.50705917302346158658e+37, PT ;  /* 0x7e8000001600780b */ /* 0x042fe40003f24000 */
[----:B------:R-:W-:-:S07]  /*03a0*/  FSETP.GEU.AND P3, PT, R22, 1.175494350822287508e-38, PT ;  /* 0x008000001600780b */ /* 0x000fce0003f6e000 */
[----:B------:R-:W-:-:S04]  /*03b0*/  @P0 FMUL R28, R28, 0.25 ;  /* 0x3e8000001c1c0820 */ /* 0x000fc80000400000 */
[----:B------:R-:W-:Y:S01]  /*03c0*/  @!P2 FMUL R28, R28, 16777216 ;  /* 0x4b8000001c1ca820 */ /* 0x000fe20000400000 */
[----:B------:R-:W-:-:S04]  /*03d0*/  @P1 FMUL R22, R22, 0.25 ;  /* 0x3e80000016161820 */ /* 0x000fc80000400000 */
[----:B------:R-:W-:Y:S01]  /*03e0*/  @!P3 FMUL R22, R22, 16777216 ;  /* 0x4b8000001616b820 */ /* 0x000fe20000400000 */
[----:B------:R-:W0:Y:S01]  /*03f0*/  MUFU.RCP R28, R28 ;  /* 0x0000001c001c7308 */ /* 0x000e220000001000 */
[----:B------:R-:W-:-:S07]  /*0400*/  FSEL R23, R25, 1, P0 ;  /* 0x3f80000019177808 */ /* 0x000fce0000000000 */
[----:B------:R-:W1:Y:S01]  /*0410*/  MUFU.RCP R4, R22 ;  /* 0x0000001600047308 */ /* 0x000e620000001000 */
[----:B------:R-:W-:Y:S01]  /*0420*/  FSEL R25, R25, 1, P1 ;  /* 0x3f80000019197808 */ /* 0x000fe20000800000 */
[----:B------:R-:W-:Y:S01]  /*0430*/  @!P2 FMUL R23, R23, 16777216 ;  /* 0x4b8000001717a820 */ /* 0x000fe20000400000 */
[--C-:B----4-:R-:W-:Y:S01]  /*0440*/  FADD R14, R14, R19.reuse ;  /* 0x000000130e0e7221 */ /* 0x110fe20000000000 */
[--C-:B------:R-:W-:Y:S01]  /*0450*/  FADD R12, R12, R19.reuse ;  /* 0x000000130c0c7221 */ /* 0x100fe20000000000 */
[--C-:B------:R-:W-:Y:S01]  /*0460*/  FADD R13, R13, R19.reuse ;  /* 0x000000130d0d7221 */ /* 0x100fe20000000000 */
[----:B------:R-:W-:Y:S01]  /*0470*/  @!P3 FMUL R25, R25, 16777216 ;  /* 0x4b8000001919b820 */ /* 0x000fe20000400000 */
[----:B------:R-:W-:Y:S01]  /*0480*/  FADD R15, R15, R19 ;  /* 0x000000130f0f7221 */ /* 0x000fe20000000000 */
[----:B0-----:R-:W-:Y:S01]  /*0490*/  FMUL R16, R28, R23 ;  /* 0x000000171c107220 */ /* 0x001fe20000400000 */
[C---:B-----5:R-:W-:Y:S01]  /*04a0*/  FADD R19, -R18.reuse, R14 ;  /* 0x0000000e12137221 */ /* 0x060fe20000000100 */
[C---:B------:R-:W-:Y:S01]  /*04b0*/  FADD R29, -R18.reuse, R12 ;  /* 0x0000000c121d7221 */ /* 0x040fe20000000100 */
[----:B------:R-:W-:Y:S01]  /*04c0*/  FADD R23, -R18, R15 ;  /* 0x0000000f12177221 */ /* 0x000fe20000000100 */
[----:B------:R-:W-:Y:S01]  /*04d0*/  FADD R10, R10, R17 ;  /* 0x000000110a0a7221 */ /* 0x000fe20000000000 */
[----:B-1----:R-:W-:Y:S01]  /*04e0*/  FMUL R4, R4, R25 ;  /* 0x0000001904047220 */ /* 0x002fe20000400000 */
[----:B------:R-:W-:Y:S01]  /*04f0*/  FADD R25, -R18, R13 ;  /* 0x0000000d12197221 */ /* 0x000fe20000000100 */
[--C-:B------:R-:W-:Y:S01]  /*0500*/  FADD R8, R8, R17.reuse ;  /* 0x0000001108087221 */ /* 0x100fe20000000000 */
[--C-:B------:R-:W-:Y:S01]  /*0510*/  FADD R9, R9, R17.reuse ;  /* 0x0000001109097221 */ /* 0x100fe20000000000 */
[----:B------:R-:W-:Y:S01]  /*0520*/  FADD R11, R11, R17 ;  /* 0x000000110b0b7221 */ /* 0x000fe20000000000 */
[-C--:B------:R-:W-:Y:S01]  /*0530*/  FMUL R19, R19, R16.reuse ;  /* 0x0000001013137220 */ /* 0x080fe20000400000 */
[-C--:B------:R-:W-:Y:S01]  /*0540*/  FMUL R22, R29, R16.reuse ;  /* 0x000000101d167220 */ /* 0x080fe20000400000 */
[-C--:B------:R-:W-:Y:S01]  /*0550*/  FMUL R18, R25, R16.reuse ;  /* 0x0000001019127220 */ /* 0x080fe20000400000 */
[----:B------:R-:W-:Y:S01]  /*0560*/  FMUL R16, R23, R16 ;  /* 0x0000001017107220 */ /* 0x000fe20000400000 */
[C---:B------:R-:W-:Y:S01]  /*0570*/  FADD R17, -R5.reuse, R10 ;  /* 0x0000000a05117221 */ /* 0x040fe20000000100 */
[C---:B------:R-:W-:Y:S01]  /*0580*/  FADD R25, -R5.reuse, R8 ;  /* 0x0000000805197221 */ /* 0x040fe20000000100 */
[C---:B------:R-:W-:Y:S01]  /*0590*/  FADD R29, -R5.reuse, R9 ;  /* 0x00000009051d7221 */ /* 0x040fe20000000100 */
[----:B------:R-:W-:Y:S01]  /*05a0*/  FADD R23, -R5, R11 ;  /* 0x0000000b05177221 */ /* 0x000fe20000000100 */
[-C--:B------:R-:W-:Y:S01]  /*05b0*/  FMUL R24, R17, R4.reuse ;  /* 0x0000000411187220 */ /* 0x080fe20000400000 */
[-C--:B------:R-:W-:Y:S01]  /*05c0*/  FMUL R25, R25, R4.reuse ;  /* 0x0000000419197220 */ /* 0x080fe20000400000 */
[-C--:B------:R-:W-:Y:S01]  /*05d0*/  FMUL R17, R29, R4.reuse ;  /* 0x000000041d117220 */ /* 0x080fe20000400000 */
[----:B------:R-:W-:Y:S01]  /*05e0*/  FMUL R23, R23, R4 ;  /* 0x0000000417177220 */ /* 0x000fe20000400000 */
[C-C-:B---3--:R-:W-:Y:S01]  /*05f0*/  FFMA R6, R2.reuse, R19, R7.reuse ;  /* 0x0000001302067223 */ /* 0x148fe20000000007 */
[C-C-:B------:R-:W-:Y:S01]  /*0600*/  FFMA R4, R2.reuse, R22, R7.reuse ;  /* 0x0000001602047223 */ /* 0x140fe20000000007 */
[C-C-:B------:R-:W-:Y:S01]  /*0610*/  FFMA R5, R2.reuse, R18, R7.reuse ;  /* 0x0000001202057223 */ /* 0x140fe20000000007 */
[----:B------:R-:W-:Y:S01]  /*0620*/  FFMA R7, R2, R16, R7 ;  /* 0x0000001002077223 */ /* 0x000fe20000000007 */
[C-C-:B------:R-:W-:Y:S01]  /*0630*/  FFMA R18, R3.reuse, R24, R0.reuse ;  /* 0x0000001803127223 */ /* 0x140fe20000000000 */
[C-C-:B------:R-:W-:Y:S01]  /*0640*/  FFMA R16, R3.reuse, R25, R0.reuse ;  /* 0x0000001903107223 */ /* 0x140fe20000000000 */
[C-C-:B------:R-:W-:Y:S01]  /*0650*/  FFMA R17, R3.reuse, R17, R0.reuse ;  /* 0x0000001103117223 */ /* 0x140fe20000000000 */
[----:B------:R-:W-:Y:S01]  /*0660*/  FFMA R19, R3, R23, R0 ;  /* 0x0000001703137223 */ /* 0x000fe20000000000 */
[----:B------:R-:W-:Y:S04]  /*0670*/  STG.E.128 desc[UR4][R20.64], R12 ;  /* 0x0000000c14007986 */ /* 0x000fe8000c101d04 */
[----:B------:R-:W-:Y:S04]  /*0680*/  STG.E.128 desc[UR4][R20.64+0x800], R8 ;  /* 0x0008000814007986 */ /* 0x000fe8000c101d04 */
[----:B------:R-:W-:Y:S04]  /*0690*/  STG.E.128 desc[UR4][R26.64], R4 ;  /* 0x000000041a007986 */ /* 0x000fe8000c101d04 */
[----:B------:R-:W-:Y:S01]  /*06a0*/  STG.E.128 desc[UR4][R26.64+0x800], R16 ;  /* 0x000800101a007986 */ /* 0x000fe2000c101d04 */
[----:B------:R-:W-:Y:S05]  /*06b0*/  EXIT ;  /* 0x000000000000794d */ /* 0x000fea0003800000 */
.L_x_0:
[----:B------:R-:W-:-:S00]  /*06c0*/  BRA `(.L_x_0) ;  /* 0xfffffffc00fc7947 */ /* 0x000fc0000383ffff */
[----:B------:R-:W-:-:S00]  /*06d0*/  NOP ;  /* 0x0000000000007918 */ /* 0x000fc00000000000 */
        /* <DEDUP_REMOVED lines=10> */
.L_x_1:


//--------------------- .nv.global.init           --------------------------
	.section	.nv.global.init,"aw",@progbits
.nv.global.init:
	.type		_$_str,@object
	.size		_$_str,(_$_str_$_2 - _$_str)
_$_str:
        /*0000*/ 	.byte	0x5f, 0x5f, 0x43, 0x55, 0x44, 0x41, 0x5f, 0x46, 0x54, 0x5a, 0x00
	.type		_$_str_$_2,@object
	.size		_$_str_$_2,(.L_1 - _$_str_$_2)
_$_str_$_2:
        /*000b*/ 	.byte	0x5f, 0x5f, 0x43, 0x55, 0x44, 0x41, 0x5f, 0x50, 0x52, 0x45, 0x43, 0x5f, 0x53, 0x51, 0x52, 0x54
        /*001b*/ 	.byte	0x00
.L_1:


//--------------------- .nv.constant0.triton_poi_fused__native_batch_norm_legit_no_training_convolution_9 --------------------------
	.section	.nv.constant0.triton_poi_fused__native_batch_norm_legit_no_training_convolution_9,"a",@progbits
	.sectionflags	@""
	.align	4
.nv.constant0.triton_poi_fused__native_batch_norm_legit_no_training_convolution_9:
	.zero		588
